//
// Generated by NVIDIA NVVM Compiler
//
// Compiler Build ID: CL-36424714
// Cuda compilation tools, release 13.0, V13.0.88
// Based on NVVM 20.0.0
//

.version 9.0
.target sm_100
.address_size 64

	// .globl	_Z15reduction_naivePKfPfi
.extern .shared .align 16 .b8 s_data[];

.visible .entry _Z15reduction_naivePKfPfi(
	.param .u64 .ptr .align 1 _Z15reduction_naivePKfPfi_param_0,
	.param .u64 .ptr .align 1 _Z15reduction_naivePKfPfi_param_1,
	.param .u32 _Z15reduction_naivePKfPfi_param_2
)
{
	.reg .pred 	%p<2>;
	.reg .b32 	%r<6>;
	.reg .b32 	%f<3>;
	.reg .b64 	%rd<7>;

	ld.param.u64 	%rd1, [_Z15reduction_naivePKfPfi_param_0];
	ld.param.u64 	%rd2, [_Z15reduction_naivePKfPfi_param_1];
	ld.param.u32 	%r2, [_Z15reduction_naivePKfPfi_param_2];
	mov.u32 	%r3, %ctaid.x;
	mov.u32 	%r4, %ntid.x;
	mov.u32 	%r5, %tid.x;
	mad.lo.s32 	%r1, %r3, %r4, %r5;
	setp.ge.u32 	%p1, %r1, %r2;
	@%p1 bra 	$L__BB0_2;
	cvta.to.global.u64 	%rd3, %rd1;
	cvta.to.global.u64 	%rd4, %rd2;
	mul.wide.u32 	%rd5, %r1, 4;
	add.s64 	%rd6, %rd3, %rd5;
	ld.global.f32 	%f1, [%rd6];
	atom.global.add.f32 	%f2, [%rd4], %f1;
$L__BB0_2:
	ret;

}
	// .globl	_Z20reduction_shared_memPKfPfi
.visible .entry _Z20reduction_shared_memPKfPfi(
	.param .u64 .ptr .align 1 _Z20reduction_shared_memPKfPfi_param_0,
	.param .u64 .ptr .align 1 _Z20reduction_shared_memPKfPfi_param_1,
	.param .u32 _Z20reduction_shared_memPKfPfi_param_2
)
{
	.reg .pred 	%p<6>;
	.reg .b32 	%r<15>;
	.reg .b32 	%f<6>;
	.reg .b64 	%rd<9>;

	ld.param.u64 	%rd1, [_Z20reduction_shared_memPKfPfi_param_0];
	ld.param.u64 	%rd2, [_Z20reduction_shared_memPKfPfi_param_1];
	ld.param.u32 	%r8, [_Z20reduction_shared_memPKfPfi_param_2];
	mov.u32 	%r1, %tid.x;
	mov.u32 	%r2, %ctaid.x;
	mov.u32 	%r14, %ntid.x;
	mad.lo.s32 	%r4, %r2, %r14, %r1;
	setp.ge.u32 	%p1, %r4, %r8;
	shl.b32 	%r9, %r1, 2;
	mov.u32 	%r10, s_data;
	add.s32 	%r5, %r10, %r9;
	@%p1 bra 	$L__BB1_2;
	cvta.to.global.u64 	%rd3, %rd1;
	mul.wide.u32 	%rd4, %r4, 4;
	add.s64 	%rd5, %rd3, %rd4;
	ld.global.f32 	%f1, [%rd5];
	st.shared.f32 	[%r5], %f1;
	bra.uni 	$L__BB1_3;
$L__BB1_2:
	mov.b32 	%r11, 0;
	st.shared.u32 	[%r5], %r11;
$L__BB1_3:
	bar.sync 	0;
	setp.lt.u32 	%p2, %r14, 2;
	@%p2 bra 	$L__BB1_7;
$L__BB1_4:
	shr.u32 	%r7, %r14, 1;
	setp.ge.u32 	%p3, %r1, %r7;
	@%p3 bra 	$L__BB1_6;
	shl.b32 	%r12, %r7, 2;
	add.s32 	%r13, %r5, %r12;
	ld.shared.f32 	%f2, [%r13];
	ld.shared.f32 	%f3, [%r5];
	add.f32 	%f4, %f2, %f3;
	st.shared.f32 	[%r5], %f4;
$L__BB1_6:
	bar.sync 	0;
	setp.gt.u32 	%p4, %r14, 3;
	mov.u32 	%r14, %r7;
	@%p4 bra 	$L__BB1_4;
$L__BB1_7:
	setp.ne.s32 	%p5, %r1, 0;
	@%p5 bra 	$L__BB1_9;
	ld.shared.f32 	%f5, [s_data];
	cvta.to.global.u64 	%rd6, %rd2;
	mul.wide.u32 	%rd7, %r2, 4;
	add.s64 	%rd8, %rd6, %rd7;
	st.global.f32 	[%rd8], %f5;
$L__BB1_9:
	ret;

}


// ===== COMPILED SASS (sm_100) =====

	.target	sm_100

	.elftype	@"ET_EXEC"


//--------------------- .note.nv.tkinfo           --------------------------
	.section	.note.nv.tkinfo,"",@"SHT_NOTE"
	.sectionflags	@"SHF_NOTE_NV_TKINFO"
	.tkinfo
        /*0018*/ 	.word	0x00000002
        /*0030*/ 	.string	""
        /*0030*/ 	.string	"ptxas"
        /*0030*/ 	.string	"Cuda compilation tools, release 13.0, V13.0.88"
        /*0030*/ 	.string	"Build cuda_13.0.r13.0/compiler.36424714_0"
        /*0030*/ 	.string	"-arch sm_100 -m 64 "



//--------------------- .note.nv.cuinfo           --------------------------
	.section	.note.nv.cuinfo,"",@"SHT_NOTE"
	.sectionflags	@"SHF_NOTE_NV_CUINFO"
        /*0018*/ 	.short	0x0002
        /*001a*/ 	.short	0x0064
        /*001c*/ 	.short	0x0082
	.zero		2


//--------------------- .nv.info                  --------------------------
	.section	.nv.info,"",@"SHT_CUDA_INFO"
	.align	4


	//----- nvinfo : EIATTR_REGCOUNT
	.align		4
        /*0000*/ 	.byte	0x04, 0x2f
        /*0002*/ 	.short	(.L_1 - .L_0)
	.align		4
.L_0:
        /*0004*/ 	.word	index@(_Z15reduction_naivePKfPfi)
        /*0008*/ 	.word	0x00000008


	//----- nvinfo : EIATTR_FRAME_SIZE
	.align		4
.L_1:
        /*000c*/ 	.byte	0x04, 0x11
        /*000e*/ 	.short	(.L_3 - .L_2)
	.align		4
.L_2:
        /*0010*/ 	.word	index@(_Z15reduction_naivePKfPfi)
        /*0014*/ 	.word	0x00000000


	//----- nvinfo : EIATTR_REGCOUNT
	.align		4
.L_3:
        /*0018*/ 	.byte	0x04, 0x2f
        /*001a*/ 	.short	(.L_5 - .L_4)
	.align		4
.L_4:
        /*001c*/ 	.word	index@(_Z20reduction_shared_memPKfPfi)
        /*0020*/ 	.word	0x0000000a


	//----- nvinfo : EIATTR_FRAME_SIZE
	.align		4
.L_5:
        /*0024*/ 	.byte	0x04, 0x11
        /*0026*/ 	.short	(.L_7 - .L_6)
	.align		4
.L_6:
        /*0028*/ 	.word	index@(_Z20reduction_shared_memPKfPfi)
        /*002c*/ 	.word	0x00000000


	//----- nvinfo : EIATTR_MIN_STACK_SIZE
	.align		4
.L_7:
        /*0030*/ 	.byte	0x04, 0x12
        /*0032*/ 	.short	(.L_9 - .L_8)
	.align		4
.L_8:
        /*0034*/ 	.word	index@(_Z20reduction_shared_memPKfPfi)
        /*0038*/ 	.word	0x00000000


	//----- nvinfo : EIATTR_MIN_STACK_SIZE
	.align		4
.L_9:
        /*003c*/ 	.byte	0x04, 0x12
        /*003e*/ 	.short	(.L_11 - .L_10)
	.align		4
.L_10:
        /*0040*/ 	.word	index@(_Z15reduction_naivePKfPfi)
        /*0044*/ 	.word	0x00000000
.L_11:


//--------------------- .nv.compat                --------------------------
	.section	.nv.compat,"",@"SHT_CUDA_COMPAT_INFO"
	.align	4
        /*0000*/ 	.byte	0x02, 0x09, 0x00, 0x00, 0x02, 0x02, 0x01, 0x00, 0x02, 0x05, 0x05, 0x00, 0x03, 0x07, 0x01, 0x01
        /*0010*/ 	.byte	0x02, 0x03, 0x00, 0x00, 0x02, 0x06, 0x01, 0x00, 0x04, 0x0b, 0x08, 0x00, 0x09, 0x00, 0x00, 0x00
        /*0020*/ 	.byte	0x00, 0x00, 0x00, 0x00


//--------------------- .nv.info._Z20reduction_shared_memPKfPfi --------------------------
	.section	.nv.info._Z20reduction_shared_memPKfPfi,"",@"SHT_CUDA_INFO"
	.sectionflags	@""
	.align	4


	//----- nvinfo : EIATTR_CUDA_API_VERSION
	.align		4
        /*0000*/ 	.byte	0x04, 0x37
        /*0002*/ 	.short	(.L_13 - .L_12)
.L_12:
        /*0004*/ 	.word	0x00000082


	//----- nvinfo : EIATTR_KPARAM_INFO
	.align		4
.L_13:
        /*0008*/ 	.byte	0x04, 0x17
        /*000a*/ 	.short	(.L_15 - .L_14)
.L_14:
        /*000c*/ 	.word	0x00000000
        /*0010*/ 	.short	0x0002
        /*0012*/ 	.short	0x0010
        /*0014*/ 	.byte	0x00, 0xf0, 0x11, 0x00


	//----- nvinfo : EIATTR_KPARAM_INFO
	.align		4
.L_15:
        /*0018*/ 	.byte	0x04, 0x17
        /*001a*/ 	.short	(.L_17 - .L_16)
.L_16:
        /*001c*/ 	.word	0x00000000
        /*0020*/ 	.short	0x0001
        /*0022*/ 	.short	0x0008
        /*0024*/ 	.byte	0x00, 0xf5, 0x21, 0x00


	//----- nvinfo : EIATTR_KPARAM_INFO
	.align		4
.L_17:
        /*0028*/ 	.byte	0x04, 0x17
        /*002a*/ 	.short	(.L_19 - .L_18)
.L_18:
        /*002c*/ 	.word	0x00000000
        /*0030*/ 	.short	0x0000
        /*0032*/ 	.short	0x0000
        /*0034*/ 	.byte	0x00, 0xf5, 0x21, 0x00


	//----- nvinfo : EIATTR_SPARSE_MMA_MASK
	.align		4
.L_19:
        /*0038*/ 	.byte	0x03, 0x50
        /*003a*/ 	.short	0x0000


	//----- nvinfo : EIATTR_MAXREG_COUNT
	.align		4
        /*003c*/ 	.byte	0x03, 0x1b
        /*003e*/ 	.short	0x00ff


	//----- nvinfo : EIATTR_NUM_BARRIERS
	.align		4
        /*0040*/ 	.byte	0x02, 0x4c
        /*0042*/ 	.byte	0x01
	.zero		1


	//----- nvinfo : EIATTR_MERCURY_ISA_VERSION
	.align		4
        /*0044*/ 	.byte	0x03, 0x5f
        /*0046*/ 	.short	0x0101


	//----- nvinfo : EIATTR_VRC_CTA_INIT_COUNT
	.align		4
        /*0048*/ 	.byte	0x02, 0x4a
	.zero		1
	.zero		1


	//----- nvinfo : EIATTR_EXIT_INSTR_OFFSETS
	.align		4
        /*004c*/ 	.byte	0x04, 0x1c
        /*004e*/ 	.short	(.L_21 - .L_20)


	//   ....[0]....
.L_20:
        /*0050*/ 	.word	0x00000210


	//   ....[1]....
        /*0054*/ 	.word	0x00000290


	//----- nvinfo : EIATTR_CBANK_PARAM_SIZE
	.align		4
.L_21:
        /*0058*/ 	.byte	0x03, 0x19
        /*005a*/ 	.short	0x0014


	//----- nvinfo : EIATTR_PARAM_CBANK
	.align		4
        /*005c*/ 	.byte	0x04, 0x0a
        /*005e*/ 	.short	(.L_23 - .L_22)
	.align		4
.L_22:
        /*0060*/ 	.word	index@(.nv.constant0._Z20reduction_shared_memPKfPfi)
        /*0064*/ 	.short	0x0380
        /*0066*/ 	.short	0x0014


	//----- nvinfo : EIATTR_SW_WAR
	.align		4
.L_23:
        /*0068*/ 	.byte	0x04, 0x36
        /*006a*/ 	.short	(.L_25 - .L_24)
.L_24:
        /*006c*/ 	.word	0x00000008
.L_25:


//--------------------- .nv.info._Z15reduction_naivePKfPfi --------------------------
	.section	.nv.info._Z15reduction_naivePKfPfi,"",@"SHT_CUDA_INFO"
	.sectionflags	@""
	.align	4


	//----- nvinfo : EIATTR_CUDA_API_VERSION
	.align		4
        /*0000*/ 	.byte	0x04, 0x37
        /*0002*/ 	.short	(.L_27 - .L_26)
.L_26:
        /*0004*/ 	.word	0x00000082


	//----- nvinfo : EIATTR_KPARAM_INFO
	.align		4
.L_27:
        /*0008*/ 	.byte	0x04, 0x17
        /*000a*/ 	.short	(.L_29 - .L_28)
.L_28:
        /*000c*/ 	.word	0x00000000
        /*0010*/ 	.short	0x0002
        /*0012*/ 	.short	0x0010
        /*0014*/ 	.byte	0x00, 0xf0, 0x11, 0x00


	//----- nvinfo : EIATTR_KPARAM_INFO
	.align		4
.L_29:
        /*0018*/ 	.byte	0x04, 0x17
        /*001a*/ 	.short	(.L_31 - .L_30)
.L_30:
        /*001c*/ 	.word	0x00000000
        /*0020*/ 	.short	0x0001
        /*0022*/ 	.short	0x0008
        /*0024*/ 	.byte	0x00, 0xf5, 0x21, 0x00


	//----- nvinfo : EIATTR_KPARAM_INFO
	.align		4
.L_31:
        /*0028*/ 	.byte	0x04, 0x17
        /*002a*/ 	.short	(.L_33 - .L_32)
.L_32:
        /*002c*/ 	.word	0x00000000
        /*0030*/ 	.short	0x0000
        /*0032*/ 	.short	0x0000
        /*0034*/ 	.byte	0x00, 0xf5, 0x21, 0x00


	//----- nvinfo : EIATTR_SPARSE_MMA_MASK
	.align		4
.L_33:
        /*0038*/ 	.byte	0x03, 0x50
        /*003a*/ 	.short	0x0000


	//----- nvinfo : EIATTR_MAXREG_COUNT
	.align		4
        /*003c*/ 	.byte	0x03, 0x1b
        /*003e*/ 	.short	0x00ff


	//----- nvinfo : EIATTR_MERCURY_ISA_VERSION
	.align		4
        /*0040*/ 	.byte	0x03, 0x5f
        /*0042*/ 	.short	0x0101


	//----- nvinfo : EIATTR_VRC_CTA_INIT_COUNT
	.align		4
        /*0044*/ 	.byte	0x02, 0x4a
	.zero		1
	.zero		1


	//----- nvinfo : EIATTR_EXIT_INSTR_OFFSETS
	.align		4
        /*0048*/ 	.byte	0x04, 0x1c
        /*004a*/ 	.short	(.L_35 - .L_34)


	//   ....[0]....
.L_34:
        /*004c*/ 	.word	0x00000070


	//   ....[1]....
        /*0050*/ 	.word	0x000000e0


	//----- nvinfo : EIATTR_CBANK_PARAM_SIZE
	.align		4
.L_35:
        /*0054*/ 	.byte	0x03, 0x19
        /*0056*/ 	.short	0x0014


	//----- nvinfo : EIATTR_PARAM_CBANK
	.align		4
        /*0058*/ 	.byte	0x04, 0x0a
        /*005a*/ 	.short	(.L_37 - .L_36)
	.align		4
.L_36:
        /*005c*/ 	.word	index@(.nv.constant0._Z15reduction_naivePKfPfi)
        /*0060*/ 	.short	0x0380
        /*0062*/ 	.short	0x0014


	//----- nvinfo : EIATTR_SW_WAR
	.align		4
.L_37:
        /*0064*/ 	.byte	0x04, 0x36
        /*0066*/ 	.short	(.L_39 - .L_38)
.L_38:
        /*0068*/ 	.word	0x00000008
.L_39:


//--------------------- .nv.callgraph             --------------------------
	.section	.nv.callgraph,"",@"SHT_CUDA_CALLGRAPH"
	.align	4
	.sectionentsize	8
	.align		4
        /*0000*/ 	.word	0x00000000
	.align		4
        /*0004*/ 	.word	0xffffffff
	.align		4
        /*0008*/ 	.word	0x00000000
	.align		4
        /*000c*/ 	.word	0xfffffffe
	.align		4
        /*0010*/ 	.word	0x00000000
	.align		4
        /*0014*/ 	.word	0xfffffffd
	.align		4
        /*0018*/ 	.word	0x00000000
	.align		4
        /*001c*/ 	.word	0xfffffffc


//--------------------- .text._Z20reduction_shared_memPKfPfi --------------------------
	.section	.text._Z20reduction_shared_memPKfPfi,"ax",@progbits
	.align	128
        .global         _Z20reduction_shared_memPKfPfi
        .type           _Z20reduction_shared_memPKfPfi,@function
        .size           _Z20reduction_shared_memPKfPfi,(.L_x_4 - _Z20reduction_shared_memPKfPfi)
        .other          _Z20reduction_shared_memPKfPfi,@"STO_CUDA_ENTRY STV_DEFAULT"
_Z20reduction_shared_memPKfPfi:
.text._Z20reduction_shared_memPKfPfi:
[----:B------:R-:W-:Y:S01]  /*0000*/  LDC R1, c[0x0][0x37c] ;  /* 0x0000df00ff017b82 */ /* 0x000fe20000000800 */
[----:B------:R-:W0:Y:S01]  /*0010*/  S2R R6, SR_TID.X ;  /* 0x0000000000067919 */ /* 0x000e220000002100 */
[----:B------:R-:W0:Y:S01]  /*0020*/  LDCU UR8, c[0x0][0x360] ;  /* 0x00006c00ff0877ac */ /* 0x000e220008000800 */
[----:B------:R-:W0:Y:S01]  /*0030*/  S2R R7, SR_CTAID.X ;  /* 0x0000000000077919 */ /* 0x000e220000002500 */
[----:B------:R-:W1:Y:S01]  /*0040*/  LDCU UR4, c[0x0][0x390] ;  /* 0x00007200ff0477ac */ /* 0x000e620008000800 */
[----:B------:R-:W2:Y:S01]  /*0050*/  LDCU.64 UR6, c[0x0][0x358] ;  /* 0x00006b00ff0677ac */ /* 0x000ea20008000a00 */
[----:B0-----:R-:W-:-:S05]  /*0060*/  IMAD R5, R7, UR8, R6 ;  /* 0x0000000807057c24 */ /* 0x001fca000f8e0206 */
[----:B-1----:R-:W-:-:S13]  /*0070*/  ISETP.GE.U32.AND P1, PT, R5, UR4, PT ;  /* 0x0000000405007c0c */ /* 0x002fda000bf26070 */
[----:B------:R-:W0:Y:S02]  /*0080*/  @!P1 LDC.64 R2, c[0x0][0x380] ;  /* 0x0000e000ff029b82 */ /* 0x000e240000000a00 */
[----:B0-----:R-:W-:-:S06]  /*0090*/  @!P1 IMAD.WIDE.U32 R2, R5, 0x4, R2 ;  /* 0x0000000405029825 */ /* 0x001fcc00078e0002 */
[----:B--2---:R-:W2:Y:S01]  /*00a0*/  @!P1 LDG.E R3, desc[UR6][R2.64] ;  /* 0x0000000602039981 */ /* 0x004ea2000c1e1900 */
[----:B------:R-:W0:Y:S01]  /*00b0*/  S2UR UR5, SR_CgaCtaId ;  /* 0x00000000000579c3 */ /* 0x000e220000008800 */
[----:B------:R-:W-:Y:S01]  /*00c0*/  IMAD.U32 R4, RZ, RZ, UR8 ;  /* 0x00000008ff047e24 */ /* 0x000fe2000f8e00ff */
[----:B------:R-:W-:Y:S01]  /*00d0*/  UMOV UR4, 0x400 ;  /* 0x0000040000047882 */ /* 0x000fe20000000000 */
[----:B------:R-:W-:-:S03]  /*00e0*/  ISETP.NE.AND P0, PT, R6, RZ, PT ;  /* 0x000000ff0600720c */ /* 0x000fc60003f05270 */
[----:B------:R-:W-:Y:S01]  /*00f0*/  ISETP.GE.U32.AND P2, PT, R4, 0x2, PT ;  /* 0x000000020400780c */ /* 0x000fe20003f46070 */
[----:B0-----:R-:W-:-:S06]  /*0100*/  ULEA UR4, UR5, UR4, 0x18 ;  /* 0x0000000405047291 */ /* 0x001fcc000f8ec0ff */
[----:B------:R-:W-:-:S05]  /*0110*/  LEA R0, R6, UR4, 0x2 ;  /* 0x0000000406007c11 */ /* 0x000fca000f8e10ff */
[----:B--2---:R0:W-:Y:S04]  /*0120*/  @!P1 STS [R0], R3 ;  /* 0x0000000300009388 */ /* 0x0041e80000000800 */
[----:B------:R0:W-:Y:S01]  /*0130*/  @P1 STS [R0], RZ ;  /* 0x000000ff00001388 */ /* 0x0001e20000000800 */
[----:B------:R-:W-:Y:S06]  /*0140*/  BAR.SYNC.DEFER_BLOCKING 0x0 ;  /* 0x0000000000007b1d */ /* 0x000fec0000010000 */
[----:B------:R-:W-:Y:S05]  /*0150*/  @!P2 BRA `(.L_x_0) ;  /* 0x00000000002ca947 */ /* 0x000fea0003800000 */
.L_x_1:
[----:B------:R-:W-:-:S04]  /*0160*/  SHF.R.U32.HI R5, RZ, 0x1, R4 ;  /* 0x00000001ff057819 */ /* 0x000fc80000011604 */
[----:B------:R-:W-:-:S13]  /*0170*/  ISETP.GE.U32.AND P1, PT, R6, R5, PT ;  /* 0x000000050600720c */ /* 0x000fda0003f26070 */
[----:B------:R-:W-:Y:S01]  /*0180*/  @!P1 IMAD R2, R5, 0x4, R0 ;  /* 0x0000000405029824 */ /* 0x000fe200078e0200 */
[----:B0-----:R-:W-:Y:S05]  /*0190*/  @!P1 LDS R3, [R0] ;  /* 0x0000000000039984 */ /* 0x001fea0000000800 */
[----:B------:R-:W0:Y:S02]  /*01a0*/  @!P1 LDS R2, [R2] ;  /* 0x0000000002029984 */ /* 0x000e240000000800 */
[----:B0-----:R-:W-:-:S05]  /*01b0*/  @!P1 FADD R3, R2, R3 ;  /* 0x0000000302039221 */ /* 0x001fca0000000000 */
[----:B------:R1:W-:Y:S01]  /*01c0*/  @!P1 STS [R0], R3 ;  /* 0x0000000300009388 */ /* 0x0003e20000000800 */
[----:B------:R-:W-:Y:S01]  /*01d0*/  BAR.SYNC.DEFER_BLOCKING 0x0 ;  /* 0x0000000000007b1d */ /* 0x000fe20000010000 */
[----:B------:R-:W-:Y:S01]  /*01e0*/  ISETP.GT.U32.AND P1, PT, R4, 0x3, PT ;  /* 0x000000030400780c */ /* 0x000fe20003f24070 */
[----:B------:R-:W-:-:S12]  /*01f0*/  IMAD.MOV.U32 R4, RZ, RZ, R5 ;  /* 0x000000ffff047224 */ /* 0x000fd800078e0005 */
[----:B-1----:R-:W-:Y:S05]  /*0200*/  @P1 BRA `(.L_x_1) ;  /* 0xfffffffc00d41947 */ /* 0x002fea000383ffff */
.L_x_0:
[----:B------:R-:W-:Y:S05]  /*0210*/  @P0 EXIT ;  /* 0x000000000000094d */ /* 0x000fea0003800000 */
[----:B------:R-:W1:Y:S01]  /*0220*/  S2UR UR5, SR_CgaCtaId ;  /* 0x00000000000579c3 */ /* 0x000e620000008800 */
[----:B------:R-:W-:-:S07]  /*0230*/  UMOV UR4, 0x400 ;  /* 0x0000040000047882 */ /* 0x000fce0000000000 */
[----:B0-----:R-:W0:Y:S01]  /*0240*/  LDC.64 R2, c[0x0][0x388] ;  /* 0x0000e200ff027b82 */ /* 0x001e220000000a00 */
[----:B-1----:R-:W-:Y:S01]  /*0250*/  ULEA UR4, UR5, UR4, 0x18 ;  /* 0x0000000405047291 */ /* 0x002fe2000f8ec0ff */
[----:B0-----:R-:W-:-:S08]  /*0260*/  IMAD.WIDE.U32 R2, R7, 0x4, R2 ;  /* 0x0000000407027825 */ /* 0x001fd000078e0002 */
[----:B------:R-:W0:Y:S04]  /*0270*/  LDS R5, [UR4] ;  /* 0x00000004ff057984 */ /* 0x000e280008000800 */
[----:B0-----:R-:W-:Y:S01]  /*0280*/  STG.E desc[UR6][R2.64], R5 ;  /* 0x0000000502007986 */ /* 0x001fe2000c101906 */
[----:B------:R-:W-:Y:S05]  /*0290*/  EXIT ;  /* 0x000000000000794d */ /* 0x000fea0003800000 */
.L_x_2:
[----:B------:R-:W-:-:S00]  /*02a0*/  BRA `(.L_x_2) ;  /* 0xfffffffc00fc7947 */ /* 0x000fc0000383ffff */
[----:B------:R-:W-:-:S00]  /*02b0*/  NOP ;  /* 0x0000000000007918 */ /* 0x000fc00000000000 */
        /* <DEDUP_REMOVED lines=12> */
.L_x_4:


//--------------------- .text._Z15reduction_naivePKfPfi --------------------------
	.section	.text._Z15reduction_naivePKfPfi,"ax",@progbits
	.align	128
        .global         _Z15reduction_naivePKfPfi
        .type           _Z15reduction_naivePKfPfi,@function
        .size           _Z15reduction_naivePKfPfi,(.L_x_5 - _Z15reduction_naivePKfPfi)
        .other          _Z15reduction_naivePKfPfi,@"STO_CUDA_ENTRY STV_DEFAULT"
_Z15reduction_naivePKfPfi:
.text._Z15reduction_naivePKfPfi:
[----:B------:R-:W-:Y:S01]  /*0000*/  LDC R1, c[0x0][0x37c] ;  /* 0x0000df00ff017b82 */ /* 0x000fe20000000800 */
[----:B------:R-:W0:Y:S07]  /*0010*/  S2R R0, SR_TID.X ;  /* 0x0000000000007919 */ /* 0x000e2e0000002100 */
[----:B------:R-:W0:Y:S01]  /*0020*/  S2UR UR4, SR_CTAID.X ;  /* 0x00000000000479c3 */ /* 0x000e220000002500 */
[----:B------:R-:W1:Y:S07]  /*0030*/  LDCU UR5, c[0x0][0x390] ;  /* 0x00007200ff0577ac */ /* 0x000e6e0008000800 */
[----:B------:R-:W0:Y:S02]  /*0040*/  LDC R5, c[0x0][0x360] ;  /* 0x0000d800ff057b82 */ /* 0x000e240000000800 */
[----:B0-----:R-:W-:-:S05]  /*0050*/  IMAD R5, R5, UR4, R0 ;  /* 0x0000000405057c24 */ /* 0x001fca000f8e0200 */
[----:B-1----:R-:W-:-:S13]  /*0060*/  ISETP.GE.U32.AND P0, PT, R5, UR5, PT ;  /* 0x0000000505007c0c */ /* 0x002fda000bf06070 */
[----:B------:R-:W-:Y:S05]  /*0070*/  @P0 EXIT ;  /* 0x000000000000094d */ /* 0x000fea0003800000 */
[----:B------:R-:W0:Y:S01]  /*0080*/  LDC.64 R2, c[0x0][0x380] ;  /* 0x0000e000ff027b82 */ /* 0x000e220000000a00 */
[----:B------:R-:W1:Y:S01]  /*0090*/  LDCU.64 UR4, c[0x0][0x358] ;  /* 0x00006b00ff0477ac */ /* 0x000e620008000a00 */
[----:B0-----:R-:W-:-:S06]  /*00a0*/  IMAD.WIDE.U32 R2, R5, 0x4, R2 ;  /* 0x0000000405027825 */ /* 0x001fcc00078e0002 */
[----:B-1----:R-:W2:Y:S01]  /*00b0*/  LDG.E R3, desc[UR4][R2.64] ;  /* 0x0000000402037981 */ /* 0x002ea2000c1e1900 */
[----:B------:R-:W2:Y:S03]  /*00c0*/  LDC.64 R4, c[0x0][0x388] ;  /* 0x0000e200ff047b82 */ /* 0x000ea60000000a00 */
[----:B--2---:R-:W-:Y:S01]  /*00d0*/  REDG.E.ADD.F32.FTZ.RN.STRONG.GPU desc[UR4][R4.64], R3 ;  /* 0x00000003040079a6 */ /* 0x004fe2000c12f304 */
[----:B------:R-:W-:Y:S05]  /*00e0*/  EXIT ;  /* 0x000000000000794d */ /* 0x000fea0003800000 */
.L_x_3:
        /* <DEDUP_REMOVED lines=9> */
.L_x_5:


//--------------------- .nv.shared._Z20reduction_shared_memPKfPfi --------------------------
	.section	.nv.shared._Z20reduction_shared_memPKfPfi,"aw",@nobits
	.sectionflags	@""
	.align	16
	.zero		1024


//--------------------- .nv.shared.reserved.0     --------------------------
	.section	.nv.shared.reserved.0,"aw",@nobits
	.weak		__nv_reservedSMEM_offset_0_alias
	.size		__nv_reservedSMEM_offset_0_alias, 0, 64
	.other		__nv_reservedSMEM_offset_0_alias,@"STO_CUDA_RESERVED_SHARED STV_DEFAULT"
__nv_reservedSMEM_offset_0_alias:
	.zero		0
	.zero		64


//--------------------- .nv.shared._Z15reduction_naivePKfPfi --------------------------
	.section	.nv.shared._Z15reduction_naivePKfPfi,"aw",@nobits
	.sectionflags	@""
	.align	16
	.zero		1024


//--------------------- .nv.constant0._Z20reduction_shared_memPKfPfi --------------------------
	.section	.nv.constant0._Z20reduction_shared_memPKfPfi,"a",@progbits
	.sectionflags	@""
	.align	4
.nv.constant0._Z20reduction_shared_memPKfPfi:
	.zero		916


//--------------------- .nv.constant0._Z15reduction_naivePKfPfi --------------------------
	.section	.nv.constant0._Z15reduction_naivePKfPfi,"a",@progbits
	.sectionflags	@""
	.align	4
.nv.constant0._Z15reduction_naivePKfPfi:
	.zero		916


//--------------------- SYMBOLS --------------------------

	.type		.nv.reservedSmem.offset0,@object
	.size		.nv.reservedSmem.offset0,0x4
	.type		.nv.reservedSmem.cap,@object
	.size		.nv.reservedSmem.cap,0x4
